//
// Generated by NVIDIA NVVM Compiler
//
// Compiler Build ID: CL-36424714
// Cuda compilation tools, release 13.0, V13.0.88
// Based on NVVM 20.0.0
//

.version 9.0
.target sm_100
.address_size 64

	// .globl	_Z11vec_dot_gpuPdPKdS1_
// _ZZ11vec_dot_gpuPdPKdS1_E3DOT has been demoted

.visible .entry _Z11vec_dot_gpuPdPKdS1_(
	.param .u64 .ptr .align 1 _Z11vec_dot_gpuPdPKdS1__param_0,
	.param .u64 .ptr .align 1 _Z11vec_dot_gpuPdPKdS1__param_1,
	.param .u64 .ptr .align 1 _Z11vec_dot_gpuPdPKdS1__param_2
)
{
	.reg .pred 	%p<3>;
	.reg .b32 	%r<13>;
	.reg .b64 	%rd<14>;
	.reg .b64 	%fd<72>;
	// demoted variable
	.shared .align 8 .b8 _ZZ11vec_dot_gpuPdPKdS1_E3DOT[4096];
	ld.param.u64 	%rd3, [_Z11vec_dot_gpuPdPKdS1__param_0];
	ld.param.u64 	%rd4, [_Z11vec_dot_gpuPdPKdS1__param_1];
	ld.param.u64 	%rd5, [_Z11vec_dot_gpuPdPKdS1__param_2];
	cvta.to.global.u64 	%rd6, %rd5;
	cvta.to.global.u64 	%rd7, %rd4;
	mov.u32 	%r3, %tid.x;
	mov.u32 	%r4, %ctaid.x;
	mov.u32 	%r5, %ntid.x;
	mad.lo.s32 	%r6, %r4, %r5, %r3;
	mul.wide.s32 	%rd8, %r6, 8;
	add.s64 	%rd9, %rd7, %rd8;
	ld.global.f64 	%fd3, [%rd9];
	add.s64 	%rd10, %rd6, %rd8;
	ld.global.f64 	%fd4, [%rd10];
	mul.f64 	%fd5, %fd3, %fd4;
	shl.b32 	%r7, %r3, 3;
	mov.u32 	%r8, _ZZ11vec_dot_gpuPdPKdS1_E3DOT;
	add.s32 	%r9, %r8, %r7;
	st.shared.f64 	[%r9], %fd5;
	bar.sync 	0;
	setp.ne.s32 	%p1, %r3, 0;
	@%p1 bra 	$L__BB0_4;
	add.s32 	%r12, %r8, 128;
	mov.f64 	%fd71, 0d0000000000000000;
	mov.b64 	%rd13, 512;
$L__BB0_2:
	ld.shared.f64 	%fd7, [%r12+-128];
	add.f64 	%fd8, %fd71, %fd7;
	ld.shared.f64 	%fd9, [%r12+-120];
	add.f64 	%fd10, %fd8, %fd9;
	ld.shared.f64 	%fd11, [%r12+-112];
	add.f64 	%fd12, %fd10, %fd11;
	ld.shared.f64 	%fd13, [%r12+-104];
	add.f64 	%fd14, %fd12, %fd13;
	ld.shared.f64 	%fd15, [%r12+-96];
	add.f64 	%fd16, %fd14, %fd15;
	ld.shared.f64 	%fd17, [%r12+-88];
	add.f64 	%fd18, %fd16, %fd17;
	ld.shared.f64 	%fd19, [%r12+-80];
	add.f64 	%fd20, %fd18, %fd19;
	ld.shared.f64 	%fd21, [%r12+-72];
	add.f64 	%fd22, %fd20, %fd21;
	ld.shared.f64 	%fd23, [%r12+-64];
	add.f64 	%fd24, %fd22, %fd23;
	ld.shared.f64 	%fd25, [%r12+-56];
	add.f64 	%fd26, %fd24, %fd25;
	ld.shared.f64 	%fd27, [%r12+-48];
	add.f64 	%fd28, %fd26, %fd27;
	ld.shared.f64 	%fd29, [%r12+-40];
	add.f64 	%fd30, %fd28, %fd29;
	ld.shared.f64 	%fd31, [%r12+-32];
	add.f64 	%fd32, %fd30, %fd31;
	ld.shared.f64 	%fd33, [%r12+-24];
	add.f64 	%fd34, %fd32, %fd33;
	ld.shared.f64 	%fd35, [%r12+-16];
	add.f64 	%fd36, %fd34, %fd35;
	ld.shared.f64 	%fd37, [%r12+-8];
	add.f64 	%fd38, %fd36, %fd37;
	ld.shared.f64 	%fd39, [%r12];
	add.f64 	%fd40, %fd38, %fd39;
	ld.shared.f64 	%fd41, [%r12+8];
	add.f64 	%fd42, %fd40, %fd41;
	ld.shared.f64 	%fd43, [%r12+16];
	add.f64 	%fd44, %fd42, %fd43;
	ld.shared.f64 	%fd45, [%r12+24];
	add.f64 	%fd46, %fd44, %fd45;
	ld.shared.f64 	%fd47, [%r12+32];
	add.f64 	%fd48, %fd46, %fd47;
	ld.shared.f64 	%fd49, [%r12+40];
	add.f64 	%fd50, %fd48, %fd49;
	ld.shared.f64 	%fd51, [%r12+48];
	add.f64 	%fd52, %fd50, %fd51;
	ld.shared.f64 	%fd53, [%r12+56];
	add.f64 	%fd54, %fd52, %fd53;
	ld.shared.f64 	%fd55, [%r12+64];
	add.f64 	%fd56, %fd54, %fd55;
	ld.shared.f64 	%fd57, [%r12+72];
	add.f64 	%fd58, %fd56, %fd57;
	ld.shared.f64 	%fd59, [%r12+80];
	add.f64 	%fd60, %fd58, %fd59;
	ld.shared.f64 	%fd61, [%r12+88];
	add.f64 	%fd62, %fd60, %fd61;
	ld.shared.f64 	%fd63, [%r12+96];
	add.f64 	%fd64, %fd62, %fd63;
	ld.shared.f64 	%fd65, [%r12+104];
	add.f64 	%fd66, %fd64, %fd65;
	ld.shared.f64 	%fd67, [%r12+112];
	add.f64 	%fd68, %fd66, %fd67;
	ld.shared.f64 	%fd69, [%r12+120];
	add.f64 	%fd71, %fd68, %fd69;
	add.s64 	%rd13, %rd13, -32;
	add.s32 	%r12, %r12, 256;
	setp.ne.s64 	%p2, %rd13, 0;
	@%p2 bra 	$L__BB0_2;
	cvta.to.global.u64 	%rd12, %rd3;
	atom.global.add.f64 	%fd70, [%rd12], %fd71;
$L__BB0_4:
	ret;

}


// ===== COMPILED SASS (sm_100) =====

	.target	sm_100

	.elftype	@"ET_EXEC"


//--------------------- .note.nv.tkinfo           --------------------------
	.section	.note.nv.tkinfo,"",@"SHT_NOTE"
	.sectionflags	@"SHF_NOTE_NV_TKINFO"
	.tkinfo
        /*0018*/ 	.word	0x00000002
        /*0030*/ 	.string	""
        /*0030*/ 	.string	"ptxas"
        /*0030*/ 	.string	"Cuda compilation tools, release 13.0, V13.0.88"
        /*0030*/ 	.string	"Build cuda_13.0.r13.0/compiler.36424714_0"
        /*0030*/ 	.string	"-arch sm_100 -m 64 "



//--------------------- .note.nv.cuinfo           --------------------------
	.section	.note.nv.cuinfo,"",@"SHT_NOTE"
	.sectionflags	@"SHF_NOTE_NV_CUINFO"
        /*0018*/ 	.short	0x0002
        /*001a*/ 	.short	0x0064
        /*001c*/ 	.short	0x0082
	.zero		2


//--------------------- .nv.info                  --------------------------
	.section	.nv.info,"",@"SHT_CUDA_INFO"
	.align	4


	//----- nvinfo : EIATTR_REGCOUNT
	.align		4
        /*0000*/ 	.byte	0x04, 0x2f
        /*0002*/ 	.short	(.L_1 - .L_0)
	.align		4
.L_0:
        /*0004*/ 	.word	index@(_Z11vec_dot_gpuPdPKdS1_)
        /*0008*/ 	.word	0x00000016


	//----- nvinfo : EIATTR_FRAME_SIZE
	.align		4
.L_1:
        /*000c*/ 	.byte	0x04, 0x11
        /*000e*/ 	.short	(.L_3 - .L_2)
	.align		4
.L_2:
        /*0010*/ 	.word	index@(_Z11vec_dot_gpuPdPKdS1_)
        /*0014*/ 	.word	0x00000000


	//----- nvinfo : EIATTR_MIN_STACK_SIZE
	.align		4
.L_3:
        /*0018*/ 	.byte	0x04, 0x12
        /*001a*/ 	.short	(.L_5 - .L_4)
	.align		4
.L_4:
        /*001c*/ 	.word	index@(_Z11vec_dot_gpuPdPKdS1_)
        /*0020*/ 	.word	0x00000000
.L_5:


//--------------------- .nv.compat                --------------------------
	.section	.nv.compat,"",@"SHT_CUDA_COMPAT_INFO"
	.align	4
        /*0000*/ 	.byte	0x02, 0x09, 0x00, 0x00, 0x02, 0x02, 0x01, 0x00, 0x02, 0x05, 0x05, 0x00, 0x03, 0x07, 0x01, 0x01
        /*0010*/ 	.byte	0x02, 0x03, 0x00, 0x00, 0x02, 0x06, 0x01, 0x00, 0x04, 0x0b, 0x08, 0x00, 0x01, 0x00, 0x00, 0x00
        /*0020*/ 	.byte	0x00, 0x00, 0x00, 0x00


//--------------------- .nv.info._Z11vec_dot_gpuPdPKdS1_ --------------------------
	.section	.nv.info._Z11vec_dot_gpuPdPKdS1_,"",@"SHT_CUDA_INFO"
	.sectionflags	@""
	.align	4


	//----- nvinfo : EIATTR_CUDA_API_VERSION
	.align		4
        /*0000*/ 	.byte	0x04, 0x37
        /*0002*/ 	.short	(.L_7 - .L_6)
.L_6:
        /*0004*/ 	.word	0x00000082


	//----- nvinfo : EIATTR_KPARAM_INFO
	.align		4
.L_7:
        /*0008*/ 	.byte	0x04, 0x17
        /*000a*/ 	.short	(.L_9 - .L_8)
.L_8:
        /*000c*/ 	.word	0x00000000
        /*0010*/ 	.short	0x0002
        /*0012*/ 	.short	0x0010
        /*0014*/ 	.byte	0x00, 0xf5, 0x21, 0x00


	//----- nvinfo : EIATTR_KPARAM_INFO
	.align		4
.L_9:
        /*0018*/ 	.byte	0x04, 0x17
        /*001a*/ 	.short	(.L_11 - .L_10)
.L_10:
        /*001c*/ 	.word	0x00000000
        /*0020*/ 	.short	0x0001
        /*0022*/ 	.short	0x0008
        /*0024*/ 	.byte	0x00, 0xf5, 0x21, 0x00


	//----- nvinfo : EIATTR_KPARAM_INFO
	.align		4
.L_11:
        /*0028*/ 	.byte	0x04, 0x17
        /*002a*/ 	.short	(.L_13 - .L_12)
.L_12:
        /*002c*/ 	.word	0x00000000
        /*0030*/ 	.short	0x0000
        /*0032*/ 	.short	0x0000
        /*0034*/ 	.byte	0x00, 0xf5, 0x21, 0x00


	//----- nvinfo : EIATTR_SPARSE_MMA_MASK
	.align		4
.L_13:
        /*0038*/ 	.byte	0x03, 0x50
        /*003a*/ 	.short	0x0000


	//----- nvinfo : EIATTR_MAXREG_COUNT
	.align		4
        /*003c*/ 	.byte	0x03, 0x1b
        /*003e*/ 	.short	0x00ff


	//----- nvinfo : EIATTR_NUM_BARRIERS
	.align		4
        /*0040*/ 	.byte	0x02, 0x4c
        /*0042*/ 	.byte	0x01
	.zero		1


	//----- nvinfo : EIATTR_MERCURY_ISA_VERSION
	.align		4
        /*0044*/ 	.byte	0x03, 0x5f
        /*0046*/ 	.short	0x0101


	//----- nvinfo : EIATTR_VRC_CTA_INIT_COUNT
	.align		4
        /*0048*/ 	.byte	0x02, 0x4a
	.zero		1
	.zero		1


	//----- nvinfo : EIATTR_EXIT_INSTR_OFFSETS
	.align		4
        /*004c*/ 	.byte	0x04, 0x1c
        /*004e*/ 	.short	(.L_15 - .L_14)


	//   ....[0]....
.L_14:
        /*0050*/ 	.word	0x00000140


	//   ....[1]....
        /*0054*/ 	.word	0x00000510


	//----- nvinfo : EIATTR_CBANK_PARAM_SIZE
	.align		4
.L_15:
        /*0058*/ 	.byte	0x03, 0x19
        /*005a*/ 	.short	0x0018


	//----- nvinfo : EIATTR_PARAM_CBANK
	.align		4
        /*005c*/ 	.byte	0x04, 0x0a
        /*005e*/ 	.short	(.L_17 - .L_16)
	.align		4
.L_16:
        /*0060*/ 	.word	index@(.nv.constant0._Z11vec_dot_gpuPdPKdS1_)
        /*0064*/ 	.short	0x0380
        /*0066*/ 	.short	0x0018


	//----- nvinfo : EIATTR_SW_WAR
	.align		4
.L_17:
        /*0068*/ 	.byte	0x04, 0x36
        /*006a*/ 	.short	(.L_19 - .L_18)
.L_18:
        /*006c*/ 	.word	0x00000008
.L_19:


//--------------------- .nv.callgraph             --------------------------
	.section	.nv.callgraph,"",@"SHT_CUDA_CALLGRAPH"
	.align	4
	.sectionentsize	8
	.align		4
        /*0000*/ 	.word	0x00000000
	.align		4
        /*0004*/ 	.word	0xffffffff
	.align		4
        /*0008*/ 	.word	0x00000000
	.align		4
        /*000c*/ 	.word	0xfffffffe
	.align		4
        /*0010*/ 	.word	0x00000000
	.align		4
        /*0014*/ 	.word	0xfffffffd
	.align		4
        /*0018*/ 	.word	0x00000000
	.align		4
        /*001c*/ 	.word	0xfffffffc


//--------------------- .text._Z11vec_dot_gpuPdPKdS1_ --------------------------
	.section	.text._Z11vec_dot_gpuPdPKdS1_,"ax",@progbits
	.align	128
        .global         _Z11vec_dot_gpuPdPKdS1_
        .type           _Z11vec_dot_gpuPdPKdS1_,@function
        .size           _Z11vec_dot_gpuPdPKdS1_,(.L_x_2 - _Z11vec_dot_gpuPdPKdS1_)
        .other          _Z11vec_dot_gpuPdPKdS1_,@"STO_CUDA_ENTRY STV_DEFAULT"
_Z11vec_dot_gpuPdPKdS1_:
.text._Z11vec_dot_gpuPdPKdS1_:
[----:B------:R-:W-:Y:S01]  /*0000*/  LDC R1, c[0x0][0x37c] ;  /* 0x0000df00ff017b82 */ /* 0x000fe20000000800 */
[----:B------:R-:W0:Y:S07]  /*0010*/  S2R R0, SR_TID.X ;  /* 0x0000000000007919 */ /* 0x000e2e0000002100 */
[----:B------:R-:W0:Y:S01]  /*0020*/  S2UR UR4, SR_CTAID.X ;  /* 0x00000000000479c3 */ /* 0x000e220000002500 */
[----:B------:R-:W1:Y:S07]  /*0030*/  LDCU.64 UR6, c[0x0][0x358] ;  /* 0x00006b00ff0677ac */ /* 0x000e6e0008000a00 */
[----:B------:R-:W0:Y:S08]  /*0040*/  LDC R7, c[0x0][0x360] ;  /* 0x0000d800ff077b82 */ /* 0x000e300000000800 */
[----:B------:R-:W2:Y:S08]  /*0050*/  LDC.64 R2, c[0x0][0x388] ;  /* 0x0000e200ff027b82 */ /* 0x000eb00000000a00 */
[----:B------:R-:W3:Y:S01]  /*0060*/  LDC.64 R4, c[0x0][0x390] ;  /* 0x0000e400ff047b82 */ /* 0x000ee20000000a00 */
[----:B0-----:R-:W-:-:S04]  /*0070*/  IMAD R7, R7, UR4, R0 ;  /* 0x0000000407077c24 */ /* 0x001fc8000f8e0200 */
[----:B--2---:R-:W-:-:S06]  /*0080*/  IMAD.WIDE R2, R7, 0x8, R2 ;  /* 0x0000000807027825 */ /* 0x004fcc00078e0202 */
[----:B-1----:R-:W2:Y:S01]  /*0090*/  LDG.E.64 R2, desc[UR6][R2.64] ;  /* 0x0000000602027981 */ /* 0x002ea2000c1e1b00 */
[----:B---3--:R-:W-:-:S06]  /*00a0*/  IMAD.WIDE R4, R7, 0x8, R4 ;  /* 0x0000000807047825 */ /* 0x008fcc00078e0204 */
[----:B------:R-:W2:Y:S01]  /*00b0*/  LDG.E.64 R4, desc[UR6][R4.64] ;  /* 0x0000000604047981 */ /* 0x000ea2000c1e1b00 */
[----:B------:R-:W0:Y:S01]  /*00c0*/  S2UR UR5, SR_CgaCtaId ;  /* 0x00000000000579c3 */ /* 0x000e220000008800 */
[----:B------:R-:W-:Y:S02]  /*00d0*/  UMOV UR4, 0x400 ;  /* 0x0000040000047882 */ /* 0x000fe40000000000 */
[----:B0-----:R-:W-:-:S06]  /*00e0*/  ULEA UR4, UR5, UR4, 0x18 ;  /* 0x0000000405047291 */ /* 0x001fcc000f8ec0ff */
[C---:B------:R-:W-:Y:S02]  /*00f0*/  LEA R9, R0.reuse, UR4, 0x3 ;  /* 0x0000000400097c11 */ /* 0x040fe4000f8e18ff */
[----:B------:R-:W-:Y:S01]  /*0100*/  ISETP.NE.AND P0, PT, R0, RZ, PT ;  /* 0x000000ff0000720c */ /* 0x000fe20003f05270 */
[----:B--2---:R-:W-:-:S07]  /*0110*/  DMUL R6, R2, R4 ;  /* 0x0000000402067228 */ /* 0x004fce0000000000 */
[----:B------:R0:W-:Y:S01]  /*0120*/  STS.64 [R9], R6 ;  /* 0x0000000609007388 */ /* 0x0001e20000000a00 */
[----:B------:R-:W-:Y:S06]  /*0130*/  BAR.SYNC.DEFER_BLOCKING 0x0 ;  /* 0x0000000000007b1d */ /* 0x000fec0000010000 */
[----:B------:R-:W-:Y:S05]  /*0140*/  @P0 EXIT ;  /* 0x000000000000094d */ /* 0x000fea0003800000 */
[----:B------:R-:W-:Y:S01]  /*0150*/  CS2R R14, SRZ ;  /* 0x00000000000e7805 */ /* 0x000fe2000001ff00 */
[----:B------:R-:W-:Y:S01]  /*0160*/  UIADD3 UR5, UPT, UPT, UR4, 0x80, URZ ;  /* 0x0000008004057890 */ /* 0x000fe2000fffe0ff */
[----:B------:R-:W-:Y:S02]  /*0170*/  UMOV UR8, 0x200 ;  /* 0x0000020000087882 */ /* 0x000fe40000000000 */
[----:B------:R-:W-:-:S09]  /*0180*/  UMOV UR4, URZ ;  /* 0x000000ff00047c82 */ /* 0x000fd20008000000 */
.L_x_0:
[----:B------:R-:W1:Y:S01]  /*0190*/  LDS.128 R16, [UR5+-0x80] ;  /* 0xffff8005ff107984 */ /* 0x000e620008000c00 */
[----:B------:R-:W-:-:S03]  /*01a0*/  UIADD3 UR8, UP0, UPT, UR8, -0x20, URZ ;  /* 0xffffffe008087890 */ /* 0x000fc6000ff1e0ff */
[----:B0-----:R-:W0:Y:S01]  /*01b0*/  LDS.128 R8, [UR5+-0x70] ;  /* 0xffff9005ff087984 */ /* 0x001e220008000c00 */
[----:B------:R-:W-:Y:S02]  /*01c0*/  UIADD3.X UR4, UPT, UPT, UR4, -0x1, URZ, UP0, !UPT ;  /* 0xffffffff04047890 */ /* 0x000fe400087fe4ff */
[----:B------:R-:W-:Y:S01]  /*01d0*/  UISETP.NE.U32.AND UP0, UPT, UR8, URZ, UPT ;  /* 0x000000ff0800728c */ /* 0x000fe2000bf05070 */
[----:B------:R-:W2:Y:S03]  /*01e0*/  LDS.128 R4, [UR5+-0x60] ;  /* 0xffffa005ff047984 */ /* 0x000ea60008000c00 */
[----:B------:R-:W-:Y:S01]  /*01f0*/  UISETP.NE.AND.EX UP0, UPT, UR4, URZ, UPT, UP0 ;  /* 0x000000ff0400728c */ /* 0x000fe2000bf05300 */
[----:B-1----:R-:W-:Y:S01]  /*0200*/  DADD R16, R16, R14 ;  /* 0x0000000010107229 */ /* 0x002fe2000000000e */
[----:B------:R-:W1:Y:S07]  /*0210*/  LDS.128 R12, [UR5+-0x50] ;  /* 0xffffb005ff0c7984 */ /* 0x000e6e0008000c00 */
[----:B------:R-:W-:-:S08]  /*0220*/  DADD R16, R16, R18 ;  /* 0x0000000010107229 */ /* 0x000fd00000000012 */
[----:B0-----:R-:W-:-:S08]  /*0230*/  DADD R8, R16, R8 ;  /* 0x0000000010087229 */ /* 0x001fd00000000008 */
[----:B------:R-:W-:Y:S02]  /*0240*/  DADD R2, R8, R10 ;  /* 0x0000000008027229 */ /* 0x000fe4000000000a */
[----:B------:R-:W0:Y:S06]  /*0250*/  LDS.128 R8, [UR5+-0x40] ;  /* 0xffffc005ff087984 */ /* 0x000e2c0008000c00 */
[----:B--2---:R-:W-:-:S08]  /*0260*/  DADD R2, R2, R4 ;  /* 0x0000000002027229 */ /* 0x004fd00000000004 */
[----:B------:R-:W-:Y:S01]  /*0270*/  DADD R2, R2, R6 ;  /* 0x0000000002027229 */ /* 0x000fe20000000006 */
[----:B------:R-:W2:Y:S07]  /*0280*/  LDS.128 R4, [UR5+-0x30] ;  /* 0xffffd005ff047984 */ /* 0x000eae0008000c00 */
[----:B-1----:R-:W-:-:S08]  /*0290*/  DADD R2, R2, R12 ;  /* 0x0000000002027229 */ /* 0x002fd0000000000c */
[----:B------:R-:W-:Y:S01]  /*02a0*/  DADD R2, R2, R14 ;  /* 0x0000000002027229 */ /* 0x000fe2000000000e */
[----:B------:R-:W1:Y:S07]  /*02b0*/  LDS.128 R12, [UR5+-0x20] ;  /* 0xffffe005ff0c7984 */ /* 0x000e6e0008000c00 */
[----:B0-----:R-:W-:-:S08]  /*02c0*/  DADD R2, R2, R8 ;  /* 0x0000000002027229 */ /* 0x001fd00000000008 */
[----:B------:R-:W-:Y:S01]  /*02d0*/  DADD R2, R2, R10 ;  /* 0x0000000002027229 */ /* 0x000fe2000000000a */
[----:B------:R-:W0:Y:S07]  /*02e0*/  LDS.128 R8, [UR5+-0x10] ;  /* 0xfffff005ff087984 */ /* 0x000e2e0008000c00 */
[----:B--2---:R-:W-:-:S08]  /*02f0*/  DADD R2, R2, R4 ;  /* 0x0000000002027229 */ /* 0x004fd00000000004 */
[----:B------:R-:W-:Y:S01]  /*0300*/  DADD R2, R2, R6 ;  /* 0x0000000002027229 */ /* 0x000fe20000000006 */
[----:B------:R-:W2:Y:S07]  /*0310*/  LDS.128 R4, [UR5] ;  /* 0x00000005ff047984 */ /* 0x000eae0008000c00 */
[----:B-1----:R-:W-:-:S08]  /*0320*/  DADD R2, R2, R12 ;  /* 0x0000000002027229 */ /* 0x002fd0000000000c */
[----:B------:R-:W-:Y:S01]  /*0330*/  DADD R2, R2, R14 ;  /* 0x0000000002027229 */ /* 0x000fe2000000000e */
[----:B------:R-:W1:Y:S07]  /*0340*/  LDS.128 R12, [UR5+0x10] ;  /* 0x00001005ff0c7984 */ /* 0x000e6e0008000c00 */
[----:B0-----:R-:W-:-:S08]  /*0350*/  DADD R2, R2, R8 ;  /* 0x0000000002027229 */ /* 0x001fd00000000008 */
[----:B------:R-:W-:Y:S01]  /*0360*/  DADD R2, R2, R10 ;  /* 0x0000000002027229 */ /* 0x000fe2000000000a */
[----:B------:R-:W0:Y:S07]  /*0370*/  LDS.128 R8, [UR5+0x20] ;  /* 0x00002005ff087984 */ /* 0x000e2e0008000c00 */
[----:B--2---:R-:W-:-:S08]  /*0380*/  DADD R2, R2, R4 ;  /* 0x0000000002027229 */ /* 0x004fd00000000004 */
[----:B------:R-:W-:Y:S01]  /*0390*/  DADD R2, R2, R6 ;  /* 0x0000000002027229 */ /* 0x000fe20000000006 */
[----:B------:R-:W2:Y:S07]  /*03a0*/  LDS.128 R4, [UR5+0x30] ;  /* 0x00003005ff047984 */ /* 0x000eae0008000c00 */
        /* <DEDUP_REMOVED lines=11> */
[----:B------:R-:W1:Y:S01]  /*0460*/  LDS.128 R12, [UR5+0x70] ;  /* 0x00007005ff0c7984 */ /* 0x000e620008000c00 */
[----:B------:R-:W-:-:S06]  /*0470*/  UIADD3 UR5, UPT, UPT, UR5, 0x100, URZ ;  /* 0x0000010005057890 */ /* 0x000fcc000fffe0ff */
[----:B0-----:R-:W-:-:S08]  /*0480*/  DADD R2, R2, R8 ;  /* 0x0000000002027229 */ /* 0x001fd00000000008 */
[----:B------:R-:W-:-:S08]  /*0490*/  DADD R2, R2, R10 ;  /* 0x0000000002027229 */ /* 0x000fd0000000000a */
[----:B--2---:R-:W-:-:S08]  /*04a0*/  DADD R2, R2, R4 ;  /* 0x0000000002027229 */ /* 0x004fd00000000004 */
[----:B------:R-:W-:-:S08]  /*04b0*/  DADD R2, R2, R6 ;  /* 0x0000000002027229 */ /* 0x000fd00000000006 */
[----:B-1----:R-:W-:-:S08]  /*04c0*/  DADD R2, R2, R12 ;  /* 0x0000000002027229 */ /* 0x002fd0000000000c */
[----:B------:R-:W-:Y:S01]  /*04d0*/  DADD R14, R2, R14 ;  /* 0x00000000020e7229 */ /* 0x000fe2000000000e */
[----:B------:R-:W-:Y:S10]  /*04e0*/  BRA.U UP0, `(.L_x_0) ;  /* 0xfffffffd00287547 */ /* 0x000ff4000b83ffff */
[----:B------:R-:W0:Y:S02]  /*04f0*/  LDC.64 R2, c[0x0][0x380] ;  /* 0x0000e000ff027b82 */ /* 0x000e240000000a00 */
[----:B0-----:R-:W-:Y:S01]  /*0500*/  REDG.E.ADD.F64.RN.STRONG.GPU desc[UR6][R2.64], R14 ;  /* 0x0000000e020079a6 */ /* 0x001fe2000c12ff06 */
[----:B------:R-:W-:Y:S05]  /*0510*/  EXIT ;  /* 0x000000000000794d */ /* 0x000fea0003800000 */
.L_x_1:
[----:B------:R-:W-:-:S00]  /*0520*/  BRA `(.L_x_1) ;  /* 0xfffffffc00fc7947 */ /* 0x000fc0000383ffff */
[----:B------:R-:W-:-:S00]  /*0530*/  NOP ;  /* 0x0000000000007918 */ /* 0x000fc00000000000 */
        /* <DEDUP_REMOVED lines=12> */
.L_x_2:


//--------------------- .nv.shared._Z11vec_dot_gpuPdPKdS1_ --------------------------
	.section	.nv.shared._Z11vec_dot_gpuPdPKdS1_,"aw",@nobits
	.sectionflags	@""
	.align	8
.nv.shared._Z11vec_dot_gpuPdPKdS1_:
	.zero		5120


//--------------------- .nv.shared.reserved.0     --------------------------
	.section	.nv.shared.reserved.0,"aw",@nobits
	.weak		__nv_reservedSMEM_offset_0_alias
	.size		__nv_reservedSMEM_offset_0_alias, 0, 64
	.other		__nv_reservedSMEM_offset_0_alias,@"STO_CUDA_RESERVED_SHARED STV_DEFAULT"
__nv_reservedSMEM_offset_0_alias:
	.zero		0
	.zero		64


//--------------------- .nv.constant0._Z11vec_dot_gpuPdPKdS1_ --------------------------
	.section	.nv.constant0._Z11vec_dot_gpuPdPKdS1_,"a",@progbits
	.sectionflags	@""
	.align	4
.nv.constant0._Z11vec_dot_gpuPdPKdS1_:
	.zero		920


//--------------------- SYMBOLS --------------------------

	.type		.nv.reservedSmem.offset0,@object
	.size		.nv.reservedSmem.offset0,0x4
	.type		.nv.reservedSmem.cap,@object
	.size		.nv.reservedSmem.cap,0x4
